//
// Generated by NVIDIA NVVM Compiler
//
// Compiler Build ID: CL-36424714
// Cuda compilation tools, release 13.0, V13.0.88
// Based on NVVM 20.0.0
//

.version 9.0
.target sm_100
.address_size 64

	// .globl	_Z25unique_idx_calc_threadIdxPi
.extern .func  (.param .b32 func_retval0) vprintf
(
	.param .b64 vprintf_param_0,
	.param .b64 vprintf_param_1
)
;
.global .align 1 .b8 $str[29] = {116, 104, 114, 101, 97, 100, 73, 100, 120, 32, 58, 32, 37, 100, 44, 32, 118, 97, 108, 117, 101, 32, 58, 32, 37, 100, 32, 10};
.global .align 1 .b8 $str$1[55] = {98, 108, 111, 99, 107, 73, 100, 120, 46, 120, 32, 58, 32, 37, 100, 44, 32, 116, 104, 114, 101, 97, 100, 73, 100, 120, 32, 58, 32, 37, 100, 44, 32, 103, 105, 100, 58, 32, 37, 100, 44, 32, 118, 97, 108, 117, 101, 32, 58, 32, 37, 100, 32, 10};
.global .align 1 .b8 $str$2[72] = {98, 108, 111, 99, 107, 73, 100, 120, 46, 120, 32, 58, 32, 37, 100, 44, 32, 98, 108, 111, 99, 107, 73, 100, 120, 46, 121, 32, 58, 32, 37, 100, 44, 32, 116, 104, 114, 101, 97, 100, 73, 100, 120, 32, 58, 32, 37, 100, 44, 32, 103, 105, 100, 58, 32, 37, 100, 44, 32, 118, 97, 108, 117, 101, 32, 58, 32, 37, 100, 32, 10};

.visible .entry _Z25unique_idx_calc_threadIdxPi(
	.param .u64 .ptr .align 1 _Z25unique_idx_calc_threadIdxPi_param_0
)
{
	.local .align 8 .b8 	__local_depot0[8];
	.reg .b64 	%SP;
	.reg .b64 	%SPL;
	.reg .b32 	%r<5>;
	.reg .b64 	%rd<9>;

	mov.u64 	%SPL, __local_depot0;
	cvta.local.u64 	%SP, %SPL;
	ld.param.u64 	%rd1, [_Z25unique_idx_calc_threadIdxPi_param_0];
	cvta.to.global.u64 	%rd2, %rd1;
	add.u64 	%rd3, %SP, 0;
	add.u64 	%rd4, %SPL, 0;
	mov.u32 	%r1, %tid.x;
	mul.wide.u32 	%rd5, %r1, 4;
	add.s64 	%rd6, %rd2, %rd5;
	ld.global.u32 	%r2, [%rd6];
	st.local.v2.u32 	[%rd4], {%r1, %r2};
	mov.u64 	%rd7, $str;
	cvta.global.u64 	%rd8, %rd7;
	{ // callseq 0, 0
	.param .b64 param0;
	st.param.b64 	[param0], %rd8;
	.param .b64 param1;
	st.param.b64 	[param1], %rd3;
	.param .b32 retval0;
	call.uni (retval0), 
	vprintf, 
	(
	param0, 
	param1
	);
	ld.param.b32 	%r3, [retval0];
	} // callseq 0
	ret;

}
	// .globl	_Z22unique_gid_calculationPi
.visible .entry _Z22unique_gid_calculationPi(
	.param .u64 .ptr .align 1 _Z22unique_gid_calculationPi_param_0
)
{
	.local .align 16 .b8 	__local_depot1[16];
	.reg .b64 	%SP;
	.reg .b64 	%SPL;
	.reg .b32 	%r<8>;
	.reg .b64 	%rd<9>;

	mov.u64 	%SPL, __local_depot1;
	cvta.local.u64 	%SP, %SPL;
	ld.param.u64 	%rd1, [_Z22unique_gid_calculationPi_param_0];
	cvta.to.global.u64 	%rd2, %rd1;
	add.u64 	%rd3, %SP, 0;
	add.u64 	%rd4, %SPL, 0;
	mov.u32 	%r1, %tid.x;
	mov.u32 	%r2, %ctaid.x;
	mov.u32 	%r3, %ntid.x;
	mad.lo.s32 	%r4, %r2, %r3, %r1;
	mul.wide.s32 	%rd5, %r4, 4;
	add.s64 	%rd6, %rd2, %rd5;
	ld.global.u32 	%r5, [%rd6];
	st.local.v4.u32 	[%rd4], {%r2, %r1, %r4, %r5};
	mov.u64 	%rd7, $str$1;
	cvta.global.u64 	%rd8, %rd7;
	{ // callseq 1, 0
	.param .b64 param0;
	st.param.b64 	[param0], %rd8;
	.param .b64 param1;
	st.param.b64 	[param1], %rd3;
	.param .b32 retval0;
	call.uni (retval0), 
	vprintf, 
	(
	param0, 
	param1
	);
	ld.param.b32 	%r6, [retval0];
	} // callseq 1
	ret;

}
	// .globl	_Z25unique_gid_calculation_2dPi
.visible .entry _Z25unique_gid_calculation_2dPi(
	.param .u64 .ptr .align 1 _Z25unique_gid_calculation_2dPi_param_0
)
{
	.local .align 8 .b8 	__local_depot2[24];
	.reg .b64 	%SP;
	.reg .b64 	%SPL;
	.reg .b32 	%r<11>;
	.reg .b64 	%rd<9>;

	mov.u64 	%SPL, __local_depot2;
	cvta.local.u64 	%SP, %SPL;
	ld.param.u64 	%rd1, [_Z25unique_gid_calculation_2dPi_param_0];
	cvta.to.global.u64 	%rd2, %rd1;
	add.u64 	%rd3, %SP, 0;
	add.u64 	%rd4, %SPL, 0;
	mov.u32 	%r1, %tid.x;
	mov.u32 	%r2, %ctaid.x;
	mov.u32 	%r3, %ntid.x;
	mov.u32 	%r4, %nctaid.x;
	mov.u32 	%r5, %ctaid.y;
	mad.lo.s32 	%r6, %r5, %r4, %r2;
	mad.lo.s32 	%r7, %r6, %r3, %r1;
	mul.wide.s32 	%rd5, %r7, 4;
	add.s64 	%rd6, %rd2, %rd5;
	ld.global.u32 	%r8, [%rd6];
	st.local.v2.u32 	[%rd4], {%r2, %r5};
	st.local.v2.u32 	[%rd4+8], {%r1, %r7};
	st.local.u32 	[%rd4+16], %r8;
	mov.u64 	%rd7, $str$2;
	cvta.global.u64 	%rd8, %rd7;
	{ // callseq 2, 0
	.param .b64 param0;
	st.param.b64 	[param0], %rd8;
	.param .b64 param1;
	st.param.b64 	[param1], %rd3;
	.param .b32 retval0;
	call.uni (retval0), 
	vprintf, 
	(
	param0, 
	param1
	);
	ld.param.b32 	%r9, [retval0];
	} // callseq 2
	ret;

}
	// .globl	_Z28unique_gid_calculation_2d_2dPi
.visible .entry _Z28unique_gid_calculation_2d_2dPi(
	.param .u64 .ptr .align 1 _Z28unique_gid_calculation_2d_2dPi_param_0
)
{
	.local .align 8 .b8 	__local_depot3[24];
	.reg .b64 	%SP;
	.reg .b64 	%SPL;
	.reg .b32 	%r<15>;
	.reg .b64 	%rd<9>;

	mov.u64 	%SPL, __local_depot3;
	cvta.local.u64 	%SP, %SPL;
	ld.param.u64 	%rd1, [_Z28unique_gid_calculation_2d_2dPi_param_0];
	cvta.to.global.u64 	%rd2, %rd1;
	add.u64 	%rd3, %SP, 0;
	add.u64 	%rd4, %SPL, 0;
	mov.u32 	%r1, %ntid.x;
	mov.u32 	%r2, %tid.y;
	mov.u32 	%r3, %tid.x;
	mad.lo.s32 	%r4, %r1, %r2, %r3;
	mov.u32 	%r5, %ntid.y;
	mul.lo.s32 	%r6, %r1, %r5;
	mov.u32 	%r7, %ctaid.x;
	mov.u32 	%r8, %nctaid.x;
	mov.u32 	%r9, %ctaid.y;
	mad.lo.s32 	%r10, %r9, %r8, %r7;
	mad.lo.s32 	%r11, %r6, %r10, %r4;
	mul.wide.s32 	%rd5, %r11, 4;
	add.s64 	%rd6, %rd2, %rd5;
	ld.global.u32 	%r12, [%rd6];
	st.local.v2.u32 	[%rd4], {%r7, %r9};
	st.local.v2.u32 	[%rd4+8], {%r4, %r11};
	st.local.u32 	[%rd4+16], %r12;
	mov.u64 	%rd7, $str$2;
	cvta.global.u64 	%rd8, %rd7;
	{ // callseq 3, 0
	.param .b64 param0;
	st.param.b64 	[param0], %rd8;
	.param .b64 param1;
	st.param.b64 	[param1], %rd3;
	.param .b32 retval0;
	call.uni (retval0), 
	vprintf, 
	(
	param0, 
	param1
	);
	ld.param.b32 	%r13, [retval0];
	} // callseq 3
	ret;

}


// ===== COMPILED SASS (sm_100) =====

	.target	sm_100

	.elftype	@"ET_EXEC"


//--------------------- .note.nv.tkinfo           --------------------------
	.section	.note.nv.tkinfo,"",@"SHT_NOTE"
	.sectionflags	@"SHF_NOTE_NV_TKINFO"
	.tkinfo
        /*0018*/ 	.word	0x00000002
        /*0030*/ 	.string	""
        /*0030*/ 	.string	"ptxas"
        /*0030*/ 	.string	"Cuda compilation tools, release 13.0, V13.0.88"
        /*0030*/ 	.string	"Build cuda_13.0.r13.0/compiler.36424714_0"
        /*0030*/ 	.string	"-arch sm_100 -m 64 "



//--------------------- .note.nv.cuinfo           --------------------------
	.section	.note.nv.cuinfo,"",@"SHT_NOTE"
	.sectionflags	@"SHF_NOTE_NV_CUINFO"
        /*0018*/ 	.short	0x0002
        /*001a*/ 	.short	0x0064
        /*001c*/ 	.short	0x0082
	.zero		2


//--------------------- .nv.info                  --------------------------
	.section	.nv.info,"",@"SHT_CUDA_INFO"
	.align	4


	//----- nvinfo : EIATTR_REGCOUNT
	.align		4
        /*0000*/ 	.byte	0x04, 0x2f
        /*0002*/ 	.short	(.L_4 - .L_3)
	.align		4
.L_3:
        /*0004*/ 	.word	index@(_Z25unique_idx_calc_threadIdxPi)
        /*0008*/ 	.word	0x00000018


	//----- nvinfo : EIATTR_FRAME_SIZE
	.align		4
.L_4:
        /*000c*/ 	.byte	0x04, 0x11
        /*000e*/ 	.short	(.L_6 - .L_5)
	.align		4
.L_5:
        /*0010*/ 	.word	index@(_Z25unique_idx_calc_threadIdxPi)
        /*0014*/ 	.word	0x00000008


	//----- nvinfo : EIATTR_REGCOUNT
	.align		4
.L_6:
        /*0018*/ 	.byte	0x04, 0x2f
        /*001a*/ 	.short	(.L_8 - .L_7)
	.align		4
.L_7:
        /*001c*/ 	.word	index@(_Z22unique_gid_calculationPi)
        /*0020*/ 	.word	0x00000018


	//----- nvinfo : EIATTR_FRAME_SIZE
	.align		4
.L_8:
        /*0024*/ 	.byte	0x04, 0x11
        /*0026*/ 	.short	(.L_10 - .L_9)
	.align		4
.L_9:
        /*0028*/ 	.word	index@(_Z22unique_gid_calculationPi)
        /*002c*/ 	.word	0x00000010


	//----- nvinfo : EIATTR_REGCOUNT
	.align		4
.L_10:
        /*0030*/ 	.byte	0x04, 0x2f
        /*0032*/ 	.short	(.L_12 - .L_11)
	.align		4
.L_11:
        /*0034*/ 	.word	index@(_Z25unique_gid_calculation_2dPi)
        /*0038*/ 	.word	0x00000018


	//----- nvinfo : EIATTR_FRAME_SIZE
	.align		4
.L_12:
        /*003c*/ 	.byte	0x04, 0x11
        /*003e*/ 	.short	(.L_14 - .L_13)
	.align		4
.L_13:
        /*0040*/ 	.word	index@(_Z25unique_gid_calculation_2dPi)
        /*0044*/ 	.word	0x00000018


	//----- nvinfo : EIATTR_REGCOUNT
	.align		4
.L_14:
        /*0048*/ 	.byte	0x04, 0x2f
        /*004a*/ 	.short	(.L_16 - .L_15)
	.align		4
.L_15:
        /*004c*/ 	.word	index@(_Z28unique_gid_calculation_2d_2dPi)
        /*0050*/ 	.word	0x00000018


	//----- nvinfo : EIATTR_FRAME_SIZE
	.align		4
.L_16:
        /*0054*/ 	.byte	0x04, 0x11
        /*0056*/ 	.short	(.L_18 - .L_17)
	.align		4
.L_17:
        /*0058*/ 	.word	index@(_Z28unique_gid_calculation_2d_2dPi)
        /*005c*/ 	.word	0x00000018


	//----- nvinfo : EIATTR_MIN_STACK_SIZE
	.align		4
.L_18:
        /*0060*/ 	.byte	0x04, 0x12
        /*0062*/ 	.short	(.L_20 - .L_19)
	.align		4
.L_19:
        /*0064*/ 	.word	index@(_Z28unique_gid_calculation_2d_2dPi)
        /*0068*/ 	.word	0x00000018


	//----- nvinfo : EIATTR_MIN_STACK_SIZE
	.align		4
.L_20:
        /*006c*/ 	.byte	0x04, 0x12
        /*006e*/ 	.short	(.L_22 - .L_21)
	.align		4
.L_21:
        /*0070*/ 	.word	index@(_Z25unique_gid_calculation_2dPi)
        /*0074*/ 	.word	0x00000018


	//----- nvinfo : EIATTR_MIN_STACK_SIZE
	.align		4
.L_22:
        /*0078*/ 	.byte	0x04, 0x12
        /*007a*/ 	.short	(.L_24 - .L_23)
	.align		4
.L_23:
        /*007c*/ 	.word	index@(_Z22unique_gid_calculationPi)
        /*0080*/ 	.word	0x00000010


	//----- nvinfo : EIATTR_MIN_STACK_SIZE
	.align		4
.L_24:
        /*0084*/ 	.byte	0x04, 0x12
        /*0086*/ 	.short	(.L_26 - .L_25)
	.align		4
.L_25:
        /*0088*/ 	.word	index@(_Z25unique_idx_calc_threadIdxPi)
        /*008c*/ 	.word	0x00000008
.L_26:


//--------------------- .nv.compat                --------------------------
	.section	.nv.compat,"",@"SHT_CUDA_COMPAT_INFO"
	.align	4
        /*0000*/ 	.byte	0x02, 0x09, 0x00, 0x00, 0x02, 0x02, 0x01, 0x00, 0x02, 0x05, 0x05, 0x00, 0x03, 0x07, 0x01, 0x01
        /*0010*/ 	.byte	0x02, 0x03, 0x00, 0x00, 0x02, 0x06, 0x01, 0x00, 0x04, 0x0b, 0x08, 0x00, 0x09, 0x00, 0x00, 0x00
        /*0020*/ 	.byte	0x00, 0x00, 0x00, 0x00


//--------------------- .nv.info._Z28unique_gid_calculation_2d_2dPi --------------------------
	.section	.nv.info._Z28unique_gid_calculation_2d_2dPi,"",@"SHT_CUDA_INFO"
	.sectionflags	@""
	.align	4


	//----- nvinfo : EIATTR_CUDA_API_VERSION
	.align		4
        /*0000*/ 	.byte	0x04, 0x37
        /*0002*/ 	.short	(.L_28 - .L_27)
.L_27:
        /*0004*/ 	.word	0x00000082


	//----- nvinfo : EIATTR_KPARAM_INFO
	.align		4
.L_28:
        /*0008*/ 	.byte	0x04, 0x17
        /*000a*/ 	.short	(.L_30 - .L_29)
.L_29:
        /*000c*/ 	.word	0x00000000
        /*0010*/ 	.short	0x0000
        /*0012*/ 	.short	0x0000
        /*0014*/ 	.byte	0x00, 0xf5, 0x21, 0x00


	//----- nvinfo : EIATTR_SPARSE_MMA_MASK
	.align		4
.L_30:
        /*0018*/ 	.byte	0x03, 0x50
        /*001a*/ 	.short	0x0000


	//----- nvinfo : EIATTR_MAXREG_COUNT
	.align		4
        /*001c*/ 	.byte	0x03, 0x1b
        /*001e*/ 	.short	0x00ff


	//----- nvinfo : EIATTR_EXTERNS
	.align		4
        /*0020*/ 	.byte	0x04, 0x0f
        /*0022*/ 	.short	(.L_32 - .L_31)


	//   ....[0]....
	.align		4
.L_31:
        /*0024*/ 	.word	index@(vprintf)


	//----- nvinfo : EIATTR_MERCURY_ISA_VERSION
	.align		4
.L_32:
        /*0028*/ 	.byte	0x03, 0x5f
        /*002a*/ 	.short	0x0101


	//----- nvinfo : EIATTR_VRC_CTA_INIT_COUNT
	.align		4
        /*002c*/ 	.byte	0x02, 0x4a
	.zero		1
	.zero		1


	//----- nvinfo : EIATTR_SYSCALL_OFFSETS
	.align		4
        /*0030*/ 	.byte	0x04, 0x46
        /*0032*/ 	.short	(.L_34 - .L_33)


	//   ....[0]....
.L_33:
        /*0034*/ 	.word	0x000001e0


	//----- nvinfo : EIATTR_EXIT_INSTR_OFFSETS
	.align		4
.L_34:
        /*0038*/ 	.byte	0x04, 0x1c
        /*003a*/ 	.short	(.L_36 - .L_35)


	//   ....[0]....
.L_35:
        /*003c*/ 	.word	0x000001f0


	//----- nvinfo : EIATTR_CBANK_PARAM_SIZE
	.align		4
.L_36:
        /*0040*/ 	.byte	0x03, 0x19
        /*0042*/ 	.short	0x0008


	//----- nvinfo : EIATTR_PARAM_CBANK
	.align		4
        /*0044*/ 	.byte	0x04, 0x0a
        /*0046*/ 	.short	(.L_38 - .L_37)
	.align		4
.L_37:
        /*0048*/ 	.word	index@(.nv.constant0._Z28unique_gid_calculation_2d_2dPi)
        /*004c*/ 	.short	0x0380
        /*004e*/ 	.short	0x0008


	//----- nvinfo : EIATTR_SW_WAR
	.align		4
.L_38:
        /*0050*/ 	.byte	0x04, 0x36
        /*0052*/ 	.short	(.L_40 - .L_39)
.L_39:
        /*0054*/ 	.word	0x00000008
.L_40:


//--------------------- .nv.info._Z25unique_gid_calculation_2dPi --------------------------
	.section	.nv.info._Z25unique_gid_calculation_2dPi,"",@"SHT_CUDA_INFO"
	.sectionflags	@""
	.align	4


	//----- nvinfo : EIATTR_CUDA_API_VERSION
	.align		4
        /*0000*/ 	.byte	0x04, 0x37
        /*0002*/ 	.short	(.L_42 - .L_41)
.L_41:
        /*0004*/ 	.word	0x00000082


	//----- nvinfo : EIATTR_KPARAM_INFO
	.align		4
.L_42:
        /*0008*/ 	.byte	0x04, 0x17
        /*000a*/ 	.short	(.L_44 - .L_43)
.L_43:
        /*000c*/ 	.word	0x00000000
        /*0010*/ 	.short	0x0000
        /*0012*/ 	.short	0x0000
        /*0014*/ 	.byte	0x00, 0xf5, 0x21, 0x00


	//----- nvinfo : EIATTR_SPARSE_MMA_MASK
	.align		4
.L_44:
        /*0018*/ 	.byte	0x03, 0x50
        /*001a*/ 	.short	0x0000


	//----- nvinfo : EIATTR_MAXREG_COUNT
	.align		4
        /*001c*/ 	.byte	0x03, 0x1b
        /*001e*/ 	.short	0x00ff


	//----- nvinfo : EIATTR_EXTERNS
	.align		4
        /*0020*/ 	.byte	0x04, 0x0f
        /*0022*/ 	.short	(.L_46 - .L_45)


	//   ....[0]....
	.align		4
.L_45:
        /*0024*/ 	.word	index@(vprintf)


	//----- nvinfo : EIATTR_MERCURY_ISA_VERSION
	.align		4
.L_46:
        /*0028*/ 	.byte	0x03, 0x5f
        /*002a*/ 	.short	0x0101


	//----- nvinfo : EIATTR_VRC_CTA_INIT_COUNT
	.align		4
        /*002c*/ 	.byte	0x02, 0x4a
	.zero		1
	.zero		1


	//----- nvinfo : EIATTR_SYSCALL_OFFSETS
	.align		4
        /*0030*/ 	.byte	0x04, 0x46
        /*0032*/ 	.short	(.L_48 - .L_47)


	//   ....[0]....
.L_47:
        /*0034*/ 	.word	0x000001a0


	//----- nvinfo : EIATTR_EXIT_INSTR_OFFSETS
	.align		4
.L_48:
        /*0038*/ 	.byte	0x04, 0x1c
        /*003a*/ 	.short	(.L_50 - .L_49)


	//   ....[0]....
.L_49:
        /*003c*/ 	.word	0x000001b0


	//----- nvinfo : EIATTR_CBANK_PARAM_SIZE
	.align		4
.L_50:
        /*0040*/ 	.byte	0x03, 0x19
        /*0042*/ 	.short	0x0008


	//----- nvinfo : EIATTR_PARAM_CBANK
	.align		4
        /*0044*/ 	.byte	0x04, 0x0a
        /*0046*/ 	.short	(.L_52 - .L_51)
	.align		4
.L_51:
        /*0048*/ 	.word	index@(.nv.constant0._Z25unique_gid_calculation_2dPi)
        /*004c*/ 	.short	0x0380
        /*004e*/ 	.short	0x0008


	//----- nvinfo : EIATTR_SW_WAR
	.align		4
.L_52:
        /*0050*/ 	.byte	0x04, 0x36
        /*0052*/ 	.short	(.L_54 - .L_53)
.L_53:
        /*0054*/ 	.word	0x00000008
.L_54:


//--------------------- .nv.info._Z22unique_gid_calculationPi --------------------------
	.section	.nv.info._Z22unique_gid_calculationPi,"",@"SHT_CUDA_INFO"
	.sectionflags	@""
	.align	4


	//----- nvinfo : EIATTR_CUDA_API_VERSION
	.align		4
        /*0000*/ 	.byte	0x04, 0x37
        /*0002*/ 	.short	(.L_56 - .L_55)
.L_55:
        /*0004*/ 	.word	0x00000082


	//----- nvinfo : EIATTR_KPARAM_INFO
	.align		4
.L_56:
        /*0008*/ 	.byte	0x04, 0x17
        /*000a*/ 	.short	(.L_58 - .L_57)
.L_57:
        /*000c*/ 	.word	0x00000000
        /*0010*/ 	.short	0x0000
        /*0012*/ 	.short	0x0000
        /*0014*/ 	.byte	0x00, 0xf5, 0x21, 0x00


	//----- nvinfo : EIATTR_SPARSE_MMA_MASK
	.align		4
.L_58:
        /*0018*/ 	.byte	0x03, 0x50
        /*001a*/ 	.short	0x0000


	//----- nvinfo : EIATTR_MAXREG_COUNT
	.align		4
        /*001c*/ 	.byte	0x03, 0x1b
        /*001e*/ 	.short	0x00ff


	//----- nvinfo : EIATTR_EXTERNS
	.align		4
        /*0020*/ 	.byte	0x04, 0x0f
        /*0022*/ 	.short	(.L_60 - .L_59)


	//   ....[0]....
	.align		4
.L_59:
        /*0024*/ 	.word	index@(vprintf)


	//----- nvinfo : EIATTR_MERCURY_ISA_VERSION
	.align		4
.L_60:
        /*0028*/ 	.byte	0x03, 0x5f
        /*002a*/ 	.short	0x0101


	//----- nvinfo : EIATTR_VRC_CTA_INIT_COUNT
	.align		4
        /*002c*/ 	.byte	0x02, 0x4a
	.zero		1
	.zero		1


	//----- nvinfo : EIATTR_SYSCALL_OFFSETS
	.align		4
        /*0030*/ 	.byte	0x04, 0x46
        /*0032*/ 	.short	(.L_62 - .L_61)


	//   ....[0]....
.L_61:
        /*0034*/ 	.word	0x00000150


	//----- nvinfo : EIATTR_EXIT_INSTR_OFFSETS
	.align		4
.L_62:
        /*0038*/ 	.byte	0x04, 0x1c
        /*003a*/ 	.short	(.L_64 - .L_63)


	//   ....[0]....
.L_63:
        /*003c*/ 	.word	0x00000160


	//----- nvinfo : EIATTR_CBANK_PARAM_SIZE
	.align		4
.L_64:
        /*0040*/ 	.byte	0x03, 0x19
        /*0042*/ 	.short	0x0008


	//----- nvinfo : EIATTR_PARAM_CBANK
	.align		4
        /*0044*/ 	.byte	0x04, 0x0a
        /*0046*/ 	.short	(.L_66 - .L_65)
	.align		4
.L_65:
        /*0048*/ 	.word	index@(.nv.constant0._Z22unique_gid_calculationPi)
        /*004c*/ 	.short	0x0380
        /*004e*/ 	.short	0x0008


	//----- nvinfo : EIATTR_SW_WAR
	.align		4
.L_66:
        /*0050*/ 	.byte	0x04, 0x36
        /*0052*/ 	.short	(.L_68 - .L_67)
.L_67:
        /*0054*/ 	.word	0x00000008
.L_68:


//--------------------- .nv.info._Z25unique_idx_calc_threadIdxPi --------------------------
	.section	.nv.info._Z25unique_idx_calc_threadIdxPi,"",@"SHT_CUDA_INFO"
	.sectionflags	@""
	.align	4


	//----- nvinfo : EIATTR_CUDA_API_VERSION
	.align		4
        /*0000*/ 	.byte	0x04, 0x37
        /*0002*/ 	.short	(.L_70 - .L_69)
.L_69:
        /*0004*/ 	.word	0x00000082


	//----- nvinfo : EIATTR_KPARAM_INFO
	.align		4
.L_70:
        /*0008*/ 	.byte	0x04, 0x17
        /*000a*/ 	.short	(.L_72 - .L_71)
.L_71:
        /*000c*/ 	.word	0x00000000
        /*0010*/ 	.short	0x0000
        /*0012*/ 	.short	0x0000
        /*0014*/ 	.byte	0x00, 0xf5, 0x21, 0x00


	//----- nvinfo : EIATTR_SPARSE_MMA_MASK
	.align		4
.L_72:
        /*0018*/ 	.byte	0x03, 0x50
        /*001a*/ 	.short	0x0000


	//----- nvinfo : EIATTR_MAXREG_COUNT
	.align		4
        /*001c*/ 	.byte	0x03, 0x1b
        /*001e*/ 	.short	0x00ff


	//----- nvinfo : EIATTR_EXTERNS
	.align		4
        /*0020*/ 	.byte	0x04, 0x0f
        /*0022*/ 	.short	(.L_74 - .L_73)


	//   ....[0]....
	.align		4
.L_73:
        /*0024*/ 	.word	index@(vprintf)


	//----- nvinfo : EIATTR_MERCURY_ISA_VERSION
	.align		4
.L_74:
        /*0028*/ 	.byte	0x03, 0x5f
        /*002a*/ 	.short	0x0101


	//----- nvinfo : EIATTR_VRC_CTA_INIT_COUNT
	.align		4
        /*002c*/ 	.byte	0x02, 0x4a
	.zero		1
	.zero		1


	//----- nvinfo : EIATTR_SYSCALL_OFFSETS
	.align		4
        /*0030*/ 	.byte	0x04, 0x46
        /*0032*/ 	.short	(.L_76 - .L_75)


	//   ....[0]....
.L_75:
        /*0034*/ 	.word	0x00000120


	//----- nvinfo : EIATTR_EXIT_INSTR_OFFSETS
	.align		4
.L_76:
        /*0038*/ 	.byte	0x04, 0x1c
        /*003a*/ 	.short	(.L_78 - .L_77)


	//   ....[0]....
.L_77:
        /*003c*/ 	.word	0x00000130


	//----- nvinfo : EIATTR_CBANK_PARAM_SIZE
	.align		4
.L_78:
        /*0040*/ 	.byte	0x03, 0x19
        /*0042*/ 	.short	0x0008


	//----- nvinfo : EIATTR_PARAM_CBANK
	.align		4
        /*0044*/ 	.byte	0x04, 0x0a
        /*0046*/ 	.short	(.L_80 - .L_79)
	.align		4
.L_79:
        /*0048*/ 	.word	index@(.nv.constant0._Z25unique_idx_calc_threadIdxPi)
        /*004c*/ 	.short	0x0380
        /*004e*/ 	.short	0x0008


	//----- nvinfo : EIATTR_SW_WAR
	.align		4
.L_80:
        /*0050*/ 	.byte	0x04, 0x36
        /*0052*/ 	.short	(.L_82 - .L_81)
.L_81:
        /*0054*/ 	.word	0x00000008
.L_82:


//--------------------- .nv.callgraph             --------------------------
	.section	.nv.callgraph,"",@"SHT_CUDA_CALLGRAPH"
	.align	4
	.sectionentsize	8
	.align		4
        /*0000*/ 	.word	0x00000000
	.align		4
        /*0004*/ 	.word	0xffffffff
	.align		4
        /*0008*/ 	.word	index@(_Z28unique_gid_calculation_2d_2dPi)
	.align		4
        /*000c*/ 	.word	index@(vprintf)
	.align		4
        /*0010*/ 	.word	index@(_Z25unique_gid_calculation_2dPi)
	.align		4
        /*0014*/ 	.word	index@(vprintf)
	.align		4
        /*0018*/ 	.word	index@(_Z22unique_gid_calculationPi)
	.align		4
        /*001c*/ 	.word	index@(vprintf)
	.align		4
        /*0020*/ 	.word	index@(_Z25unique_idx_calc_threadIdxPi)
	.align		4
        /*0024*/ 	.word	index@(vprintf)
	.align		4
        /*0028*/ 	.word	0x00000000
	.align		4
        /*002c*/ 	.word	0xfffffffe
	.align		4
        /*0030*/ 	.word	0x00000000
	.align		4
        /*0034*/ 	.word	0xfffffffd
	.align		4
        /*0038*/ 	.word	0x00000000
	.align		4
        /*003c*/ 	.word	0xfffffffc


//--------------------- .nv.constant4             --------------------------
	.section	.nv.constant4,"a",@progbits
	.align	8
	.align		8
.nv.constant4:
        /*0000*/ 	.dword	vprintf
	.align		8
        /*0008*/ 	.dword	$str
	.align		8
        /*0010*/ 	.dword	$str$1
	.align		8
        /*0018*/ 	.dword	$str$2


//--------------------- .text._Z28unique_gid_calculation_2d_2dPi --------------------------
	.section	.text._Z28unique_gid_calculation_2d_2dPi,"ax",@progbits
	.align	128
        .global         _Z28unique_gid_calculation_2d_2dPi
        .type           _Z28unique_gid_calculation_2d_2dPi,@function
        .size           _Z28unique_gid_calculation_2d_2dPi,(.L_x_8 - _Z28unique_gid_calculation_2d_2dPi)
        .other          _Z28unique_gid_calculation_2d_2dPi,@"STO_CUDA_ENTRY STV_DEFAULT"
_Z28unique_gid_calculation_2d_2dPi:
.text._Z28unique_gid_calculation_2d_2dPi:
[----:B------:R-:W0:Y:S01]  /*0000*/  LDC R1, c[0x0][0x37c] ;  /* 0x0000df00ff017b82 */ /* 0x000e220000000800 */
[----:B------:R-:W1:Y:S01]  /*0010*/  S2R R2, SR_TID.Y ;  /* 0x0000000000027919 */ /* 0x000e620000002200 */
[----:B------:R-:W2:Y:S06]  /*0020*/  LDCU UR5, c[0x0][0x2fc] ;  /* 0x00005f80ff0577ac */ /* 0x000eac0008000800 */
[----:B------:R-:W3:Y:S01]  /*0030*/  LDC.64 R8, c[0x0][0x380] ;  /* 0x0000e000ff087b82 */ /* 0x000ee20000000a00 */
[----:B0-----:R-:W-:Y:S01]  /*0040*/  IADD3 R1, PT, PT, R1, -0x18, RZ ;  /* 0xffffffe801017810 */ /* 0x001fe20007ffe0ff */
[----:B------:R-:W1:Y:S01]  /*0050*/  S2R R3, SR_TID.X ;  /* 0x0000000000037919 */ /* 0x000e620000002100 */
[----:B------:R-:W0:Y:S01]  /*0060*/  LDCU UR8, c[0x0][0x360] ;  /* 0x00006c00ff0877ac */ /* 0x000e220008000800 */
[----:B------:R-:W4:Y:S01]  /*0070*/  S2R R12, SR_CTAID.X ;  /* 0x00000000000c7919 */ /* 0x000f220000002500 */
[----:B------:R-:W0:Y:S01]  /*0080*/  LDCU UR4, c[0x0][0x364] ;  /* 0x00006c80ff0477ac */ /* 0x000e220008000800 */
[----:B------:R-:W4:Y:S01]  /*0090*/  S2R R13, SR_CTAID.Y ;  /* 0x00000000000d7919 */ /* 0x000f220000002600 */
[----:B------:R-:W4:Y:S01]  /*00a0*/  LDCU UR9, c[0x0][0x370] ;  /* 0x00006e00ff0977ac */ /* 0x000f220008000800 */
[----:B------:R-:W5:Y:S01]  /*00b0*/  LDCU.64 UR6, c[0x0][0x358] ;  /* 0x00006b00ff0677ac */ /* 0x000f620008000a00 */
[----:B0-----:R-:W-:-:S02]  /*00c0*/  UIMAD UR4, UR8, UR4, URZ ;  /* 0x00000004080472a4 */ /* 0x001fc4000f8e02ff */
[----:B-1----:R-:W-:Y:S02]  /*00d0*/  IMAD R2, R2, UR8, R3 ;  /* 0x0000000802027c24 */ /* 0x002fe4000f8e0203 */
[----:B----4-:R-:W-:-:S04]  /*00e0*/  IMAD R3, R13, UR9, R12 ;  /* 0x000000090d037c24 */ /* 0x010fc8000f8e020c */
[----:B------:R-:W-:-:S04]  /*00f0*/  IMAD R3, R3, UR4, R2 ;  /* 0x0000000403037c24 */ /* 0x000fc8000f8e0202 */
[----:B---3--:R-:W-:-:S06]  /*0100*/  IMAD.WIDE R8, R3, 0x4, R8 ;  /* 0x0000000403087825 */ /* 0x008fcc00078e0208 */
[----:B-----5:R-:W3:Y:S01]  /*0110*/  LDG.E R8, desc[UR6][R8.64] ;  /* 0x0000000608087981 */ /* 0x020ee2000c1e1900 */
[----:B------:R-:W-:Y:S01]  /*0120*/  MOV R0, 0x0 ;  /* 0x0000000000007802 */ /* 0x000fe20000000f00 */
[----:B------:R-:W0:Y:S02]  /*0130*/  LDCU UR4, c[0x0][0x2f8] ;  /* 0x00005f00ff0477ac */ /* 0x000e240008000800 */
[----:B------:R1:W-:Y:S01]  /*0140*/  STL.64 [R1], R12 ;  /* 0x0000000c01007387 */ /* 0x0003e20000100a00 */
[----:B------:R1:W4:Y:S01]  /*0150*/  LDC.64 R10, c[0x4][R0] ;  /* 0x01000000000a7b82 */ /* 0x0003220000000a00 */
[----:B------:R-:W5:Y:S02]  /*0160*/  LDCU.64 UR6, c[0x4][0x18] ;  /* 0x01000300ff0677ac */ /* 0x000f640008000a00 */
[----:B------:R1:W-:Y:S01]  /*0170*/  STL.64 [R1+0x8], R2 ;  /* 0x0000080201007387 */ /* 0x0003e20000100a00 */
[----:B0-----:R-:W-:Y:S02]  /*0180*/  IADD3 R6, P0, PT, R1, UR4, RZ ;  /* 0x0000000401067c10 */ /* 0x001fe4000ff1e0ff */
[----:B-----5:R-:W-:-:S02]  /*0190*/  MOV R4, UR6 ;  /* 0x0000000600047c02 */ /* 0x020fc40008000f00 */
[----:B------:R-:W-:Y:S02]  /*01a0*/  MOV R5, UR7 ;  /* 0x0000000700057c02 */ /* 0x000fe40008000f00 */
[----:B--2---:R-:W-:Y:S01]  /*01b0*/  IADD3.X R7, PT, PT, RZ, UR5, RZ, P0, !PT ;  /* 0x00000005ff077c10 */ /* 0x004fe200087fe4ff */
[----:B---34-:R1:W-:Y:S06]  /*01c0*/  STL [R1+0x10], R8 ;  /* 0x0000100801007387 */ /* 0x0183ec0000100800 */
[----:B------:R-:W-:-:S07]  /*01d0*/  LEPC R20, `(.L_x_0) ;  /* 0x000000001014794e */ /* 0x000fce0000000000 */
[----:B-1----:R-:W-:Y:S05]  /*01e0*/  CALL.ABS.NOINC R10 ;  /* 0x000000000a007343 */ /* 0x002fea0003c00000 */
.L_x_0:
[----:B------:R-:W-:Y:S05]  /*01f0*/  EXIT ;  /* 0x000000000000794d */ /* 0x000fea0003800000 */
.L_x_1:
[----:B------:R-:W-:-:S00]  /*0200*/  BRA `(.L_x_1) ;  /* 0xfffffffc00fc7947 */ /* 0x000fc0000383ffff */
[----:B------:R-:W-:-:S00]  /*0210*/  NOP ;  /* 0x0000000000007918 */ /* 0x000fc00000000000 */
        /* <DEDUP_REMOVED lines=14> */
.L_x_8:


//--------------------- .text._Z25unique_gid_calculation_2dPi --------------------------
	.section	.text._Z25unique_gid_calculation_2dPi,"ax",@progbits
	.align	128
        .global         _Z25unique_gid_calculation_2dPi
        .type           _Z25unique_gid_calculation_2dPi,@function
        .size           _Z25unique_gid_calculation_2dPi,(.L_x_9 - _Z25unique_gid_calculation_2dPi)
        .other          _Z25unique_gid_calculation_2dPi,@"STO_CUDA_ENTRY STV_DEFAULT"
_Z25unique_gid_calculation_2dPi:
.text._Z25unique_gid_calculation_2dPi:
[----:B------:R-:W0:Y:S01]  /*0000*/  LDC R1, c[0x0][0x37c] ;  /* 0x0000df00ff017b82 */ /* 0x000e220000000800 */
[----:B------:R-:W1:Y:S01]  /*0010*/  S2R R12, SR_CTAID.X ;  /* 0x00000000000c7919 */ /* 0x000e620000002500 */
[----:B------:R-:W2:Y:S06]  /*0020*/  LDCU UR6, c[0x0][0x2fc] ;  /* 0x00005f80ff0677ac */ /* 0x000eac0008000800 */
[----:B------:R-:W3:Y:S01]  /*0030*/  LDC.64 R2, c[0x0][0x380] ;  /* 0x0000e000ff027b82 */ /* 0x000ee20000000a00 */
[----:B0-----:R-:W-:Y:S01]  /*0040*/  VIADD R1, R1, 0xffffffe8 ;  /* 0xffffffe801017836 */ /* 0x001fe20000000000 */
[----:B------:R-:W1:Y:S01]  /*0050*/  S2R R13, SR_CTAID.Y ;  /* 0x00000000000d7919 */ /* 0x000e620000002600 */
[----:B------:R-:W0:Y:S01]  /*0060*/  LDCU UR7, c[0x0][0x360] ;  /* 0x00006c00ff0777ac */ /* 0x000e220008000800 */
[----:B------:R-:W0:Y:S01]  /*0070*/  S2R R10, SR_TID.X ;  /* 0x00000000000a7919 */ /* 0x000e220000002100 */
[----:B------:R-:W1:Y:S01]  /*0080*/  LDCU UR8, c[0x0][0x370] ;  /* 0x00006e00ff0877ac */ /* 0x000e620008000800 */
[----:B------:R-:W4:Y:S01]  /*0090*/  LDCU.64 UR4, c[0x0][0x358] ;  /* 0x00006b00ff0477ac */ /* 0x000f220008000a00 */
[----:B-1----:R-:W-:Y:S01]  /*00a0*/  IMAD R11, R13, UR8, R12 ;  /* 0x000000080d0b7c24 */ /* 0x002fe2000f8e020c */
[----:B------:R-:W-:Y:S01]  /*00b0*/  MOV R0, 0x0 ;  /* 0x0000000000007802 */ /* 0x000fe20000000f00 */
[----:B------:R1:W-:Y:S01]  /*00c0*/  STL.64 [R1], R12 ;  /* 0x0000000c01007387 */ /* 0x0003e20000100a00 */
[----:B------:R-:W5:Y:S01]  /*00d0*/  LDCU.64 UR8, c[0x4][0x18] ;  /* 0x01000300ff0877ac */ /* 0x000f620008000a00 */
[----:B0-----:R-:W-:-:S04]  /*00e0*/  IMAD R11, R11, UR7, R10 ;  /* 0x000000070b0b7c24 */ /* 0x001fc8000f8e020a */
[----:B---3--:R-:W-:-:S06]  /*00f0*/  IMAD.WIDE R2, R11, 0x4, R2 ;  /* 0x000000040b027825 */ /* 0x008fcc00078e0202 */
[----:B----4-:R-:W3:Y:S01]  /*0100*/  LDG.E R2, desc[UR4][R2.64] ;  /* 0x0000000402027981 */ /* 0x010ee2000c1e1900 */
[----:B------:R-:W0:Y:S01]  /*0110*/  LDCU UR4, c[0x0][0x2f8] ;  /* 0x00005f00ff0477ac */ /* 0x000e220008000800 */
[----:B------:R1:W4:Y:S02]  /*0120*/  LDC.64 R8, c[0x4][R0] ;  /* 0x0100000000087b82 */ /* 0x0003240000000a00 */
[----:B------:R1:W-:Y:S01]  /*0130*/  STL.64 [R1+0x8], R10 ;  /* 0x0000080a01007387 */ /* 0x0003e20000100a00 */
[----:B-----5:R-:W-:Y:S01]  /*0140*/  IMAD.U32 R4, RZ, RZ, UR8 ;  /* 0x00000008ff047e24 */ /* 0x020fe2000f8e00ff */
[----:B------:R-:W-:Y:S02]  /*0150*/  MOV R5, UR9 ;  /* 0x0000000900057c02 */ /* 0x000fe40008000f00 */
[----:B0-----:R-:W-:-:S04]  /*0160*/  IADD3 R6, P0, PT, R1, UR4, RZ ;  /* 0x0000000401067c10 */ /* 0x001fc8000ff1e0ff */
[----:B--2---:R-:W-:Y:S01]  /*0170*/  IADD3.X R7, PT, PT, RZ, UR6, RZ, P0, !PT ;  /* 0x00000006ff077c10 */ /* 0x004fe200087fe4ff */
[----:B---34-:R1:W-:Y:S08]  /*0180*/  STL [R1+0x10], R2 ;  /* 0x0000100201007387 */ /* 0x0183f00000100800 */
[----:B------:R-:W-:-:S07]  /*0190*/  LEPC R20, `(.L_x_2) ;  /* 0x000000001014794e */ /* 0x000fce0000000000 */
[----:B-1----:R-:W-:Y:S05]  /*01a0*/  CALL.ABS.NOINC R8 ;  /* 0x0000000008007343 */ /* 0x002fea0003c00000 */
.L_x_2:
[----:B------:R-:W-:Y:S05]  /*01b0*/  EXIT ;  /* 0x000000000000794d */ /* 0x000fea0003800000 */
.L_x_3:
        /* <DEDUP_REMOVED lines=12> */
.L_x_9:


//--------------------- .text._Z22unique_gid_calculationPi --------------------------
	.section	.text._Z22unique_gid_calculationPi,"ax",@progbits
	.align	128
        .global         _Z22unique_gid_calculationPi
        .type           _Z22unique_gid_calculationPi,@function
        .size           _Z22unique_gid_calculationPi,(.L_x_10 - _Z22unique_gid_calculationPi)
        .other          _Z22unique_gid_calculationPi,@"STO_CUDA_ENTRY STV_DEFAULT"
_Z22unique_gid_calculationPi:
.text._Z22unique_gid_calculationPi:
[----:B------:R-:W0:Y:S01]  /*0000*/  LDC R1, c[0x0][0x37c] ;  /* 0x0000df00ff017b82 */ /* 0x000e220000000800 */
[----:B------:R-:W1:Y:S07]  /*0010*/  S2R R13, SR_TID.X ;  /* 0x00000000000d7919 */ /* 0x000e6e0000002100 */
[----:B------:R-:W2:Y:S01]  /*0020*/  LDC.64 R2, c[0x0][0x380] ;  /* 0x0000e000ff027b82 */ /* 0x000ea20000000a00 */
[----:B------:R-:W3:Y:S01]  /*0030*/  LDCU UR6, c[0x0][0x2fc] ;  /* 0x00005f80ff0677ac */ /* 0x000ee20008000800 */
[----:B0-----:R-:W-:Y:S01]  /*0040*/  VIADD R1, R1, 0xfffffff0 ;  /* 0xfffffff001017836 */ /* 0x001fe20000000000 */
[----:B------:R-:W1:Y:S01]  /*0050*/  S2R R12, SR_CTAID.X ;  /* 0x00000000000c7919 */ /* 0x000e620000002500 */
[----:B------:R-:W1:Y:S01]  /*0060*/  LDCU UR7, c[0x0][0x360] ;  /* 0x00006c00ff0777ac */ /* 0x000e620008000800 */
[----:B------:R-:W0:Y:S01]  /*0070*/  LDCU.64 UR4, c[0x0][0x358] ;  /* 0x00006b00ff0477ac */ /* 0x000e220008000a00 */
[----:B------:R-:W-:Y:S01]  /*0080*/  MOV R0, 0x0 ;  /* 0x0000000000007802 */ /* 0x000fe20000000f00 */
[----:B------:R-:W4:Y:S01]  /*0090*/  LDCU.64 UR8, c[0x4][0x10] ;  /* 0x01000200ff0877ac */ /* 0x000f220008000a00 */
[----:B-1----:R-:W-:-:S04]  /*00a0*/  IMAD R14, R12, UR7, R13 ;  /* 0x000000070c0e7c24 */ /* 0x002fc8000f8e020d */
[----:B--2---:R-:W-:-:S05]  /*00b0*/  IMAD.WIDE R2, R14, 0x4, R2 ;  /* 0x000000040e027825 */ /* 0x004fca00078e0202 */
[----:B0-----:R-:W2:Y:S01]  /*00c0*/  LDG.E R15, desc[UR4][R2.64] ;  /* 0x00000004020f7981 */ /* 0x001ea2000c1e1900 */
[----:B------:R-:W0:Y:S01]  /*00d0*/  LDCU UR4, c[0x0][0x2f8] ;  /* 0x00005f00ff0477ac */ /* 0x000e220008000800 */
[----:B------:R1:W1:Y:S01]  /*00e0*/  LDC.64 R8, c[0x4][R0] ;  /* 0x0100000000087b82 */ /* 0x0002620000000a00 */
[----:B----4-:R-:W-:Y:S01]  /*00f0*/  IMAD.U32 R4, RZ, RZ, UR8 ;  /* 0x00000008ff047e24 */ /* 0x010fe2000f8e00ff */
[----:B------:R-:W-:Y:S02]  /*0100*/  MOV R5, UR9 ;  /* 0x0000000900057c02 */ /* 0x000fe40008000f00 */
[----:B0-----:R-:W-:-:S04]  /*0110*/  IADD3 R6, P0, PT, R1, UR4, RZ ;  /* 0x0000000401067c10 */ /* 0x001fc8000ff1e0ff */
[----:B---3--:R-:W-:Y:S01]  /*0120*/  IADD3.X R7, PT, PT, RZ, UR6, RZ, P0, !PT ;  /* 0x00000006ff077c10 */ /* 0x008fe200087fe4ff */
[----:B-12---:R0:W-:Y:S08]  /*0130*/  STL.128 [R1], R12 ;  /* 0x0000000c01007387 */ /* 0x0061f00000100c00 */
[----:B------:R-:W-:-:S07]  /*0140*/  LEPC R20, `(.L_x_4) ;  /* 0x000000001014794e */ /* 0x000fce0000000000 */
[----:B0-----:R-:W-:Y:S05]  /*0150*/  CALL.ABS.NOINC R8 ;  /* 0x0000000008007343 */ /* 0x001fea0003c00000 */
.L_x_4:
[----:B------:R-:W-:Y:S05]  /*0160*/  EXIT ;  /* 0x000000000000794d */ /* 0x000fea0003800000 */
.L_x_5:
        /* <DEDUP_REMOVED lines=9> */
.L_x_10:


//--------------------- .text._Z25unique_idx_calc_threadIdxPi --------------------------
	.section	.text._Z25unique_idx_calc_threadIdxPi,"ax",@progbits
	.align	128
        .global         _Z25unique_idx_calc_threadIdxPi
        .type           _Z25unique_idx_calc_threadIdxPi,@function
        .size           _Z25unique_idx_calc_threadIdxPi,(.L_x_11 - _Z25unique_idx_calc_threadIdxPi)
        .other          _Z25unique_idx_calc_threadIdxPi,@"STO_CUDA_ENTRY STV_DEFAULT"
_Z25unique_idx_calc_threadIdxPi:
.text._Z25unique_idx_calc_threadIdxPi:
[----:B------:R-:W0:Y:S01]  /*0000*/  LDC R1, c[0x0][0x37c] ;  /* 0x0000df00ff017b82 */ /* 0x000e220000000800 */
[----:B------:R-:W1:Y:S07]  /*0010*/  S2R R10, SR_TID.X ;  /* 0x00000000000a7919 */ /* 0x000e6e0000002100 */
[----:B------:R-:W1:Y:S01]  /*0020*/  LDC.64 R2, c[0x0][0x380] ;  /* 0x0000e000ff027b82 */ /* 0x000e620000000a00 */
[----:B------:R-:W2:Y:S01]  /*0030*/  LDCU.64 UR4, c[0x0][0x358] ;  /* 0x00006b00ff0477ac */ /* 0x000ea20008000a00 */
[----:B0-----:R-:W-:Y:S01]  /*0040*/  VIADD R1, R1, 0xfffffff8 ;  /* 0xfffffff801017836 */ /* 0x001fe20000000000 */
[----:B------:R-:W0:Y:S01]  /*0050*/  LDCU.64 UR6, c[0x4][0x8] ;  /* 0x01000100ff0677ac */ /* 0x000e220008000a00 */
[----:B-1----:R-:W-:-:S05]  /*0060*/  IMAD.WIDE.U32 R2, R10, 0x4, R2 ;  /* 0x000000040a027825 */ /* 0x002fca00078e0002 */
[----:B--2---:R-:W2:Y:S01]  /*0070*/  LDG.E R11, desc[UR4][R2.64] ;  /* 0x00000004020b7981 */ /* 0x004ea2000c1e1900 */
[----:B------:R-:W-:Y:S01]  /*0080*/  MOV R0, 0x0 ;  /* 0x0000000000007802 */ /* 0x000fe20000000f00 */
[----:B------:R-:W1:Y:S01]  /*0090*/  LDCU UR4, c[0x0][0x2f8] ;  /* 0x00005f00ff0477ac */ /* 0x000e620008000800 */
[----:B0-----:R-:W-:Y:S01]  /*00a0*/  IMAD.U32 R4, RZ, RZ, UR6 ;  /* 0x00000006ff047e24 */ /* 0x001fe2000f8e00ff */
[----:B------:R-:W-:Y:S01]  /*00b0*/  MOV R5, UR7 ;  /* 0x0000000700057c02 */ /* 0x000fe20008000f00 */
[----:B------:R0:W3:Y:S01]  /*00c0*/  LDC.64 R8, c[0x4][R0] ;  /* 0x0100000000087b82 */ /* 0x0000e20000000a00 */
[----:B------:R-:W4:Y:S01]  /*00d0*/  LDCU UR5, c[0x0][0x2fc] ;  /* 0x00005f80ff0577ac */ /* 0x000f220008000800 */
[----:B-1----:R-:W-:-:S05]  /*00e0*/  IADD3 R6, P0, PT, R1, UR4, RZ ;  /* 0x0000000401067c10 */ /* 0x002fca000ff1e0ff */
[----:B----4-:R-:W-:Y:S01]  /*00f0*/  IMAD.X R7, RZ, RZ, UR5, P0 ;  /* 0x00000005ff077e24 */ /* 0x010fe200080e06ff */
[----:B--23--:R0:W-:Y:S07]  /*0100*/  STL.64 [R1], R10 ;  /* 0x0000000a01007387 */ /* 0x00c1ee0000100a00 */
[----:B------:R-:W-:-:S07]  /*0110*/  LEPC R20, `(.L_x_6) ;  /* 0x000000001014794e */ /* 0x000fce0000000000 */
[----:B0-----:R-:W-:Y:S05]  /*0120*/  CALL.ABS.NOINC R8 ;  /* 0x0000000008007343 */ /* 0x001fea0003c00000 */
.L_x_6:
[----:B------:R-:W-:Y:S05]  /*0130*/  EXIT ;  /* 0x000000000000794d */ /* 0x000fea0003800000 */
.L_x_7:
        /* <DEDUP_REMOVED lines=12> */
.L_x_11:


//--------------------- .nv.global.init           --------------------------
	.section	.nv.global.init,"aw",@progbits
.nv.global.init:
	.type		$str,@object
	.size		$str,($str$1 - $str)
$str:
        /*0000*/ 	.byte	0x74, 0x68, 0x72, 0x65, 0x61, 0x64, 0x49, 0x64, 0x78, 0x20, 0x3a, 0x20, 0x25, 0x64, 0x2c, 0x20
        /*0010*/ 	.byte	0x76, 0x61, 0x6c, 0x75, 0x65, 0x20, 0x3a, 0x20, 0x25, 0x64, 0x20, 0x0a, 0x00
	.type		$str$1,@object
	.size		$str$1,($str$2 - $str$1)
$str$1:
        /*001d*/ 	.byte	0x62, 0x6c, 0x6f, 0x63, 0x6b, 0x49, 0x64, 0x78, 0x2e, 0x78, 0x20, 0x3a, 0x20, 0x25, 0x64, 0x2c
        /*002d*/ 	.byte	0x20, 0x74, 0x68, 0x72, 0x65, 0x61, 0x64, 0x49, 0x64, 0x78, 0x20, 0x3a, 0x20, 0x25, 0x64, 0x2c
        /*003d*/ 	.byte	0x20, 0x67, 0x69, 0x64, 0x3a, 0x20, 0x25, 0x64, 0x2c, 0x20, 0x76, 0x61, 0x6c, 0x75, 0x65, 0x20
        /*004d*/ 	.byte	0x3a, 0x20, 0x25, 0x64, 0x20, 0x0a, 0x00
	.type		$str$2,@object
	.size		$str$2,(.L_2 - $str$2)
$str$2:
        /*0054*/ 	.byte	0x62, 0x6c, 0x6f, 0x63, 0x6b, 0x49, 0x64, 0x78, 0x2e, 0x78, 0x20, 0x3a, 0x20, 0x25, 0x64, 0x2c
        /*0064*/ 	.byte	0x20, 0x62, 0x6c, 0x6f, 0x63, 0x6b, 0x49, 0x64, 0x78, 0x2e, 0x79, 0x20, 0x3a, 0x20, 0x25, 0x64
        /*0074*/ 	.byte	0x2c, 0x20, 0x74, 0x68, 0x72, 0x65, 0x61, 0x64, 0x49, 0x64, 0x78, 0x20, 0x3a, 0x20, 0x25, 0x64
        /*0084*/ 	.byte	0x2c, 0x20, 0x67, 0x69, 0x64, 0x3a, 0x20, 0x25, 0x64, 0x2c, 0x20, 0x76, 0x61, 0x6c, 0x75, 0x65
        /*0094*/ 	.byte	0x20, 0x3a, 0x20, 0x25, 0x64, 0x20, 0x0a, 0x00
.L_2:


//--------------------- .nv.shared.reserved.0     --------------------------
	.section	.nv.shared.reserved.0,"aw",@nobits
	.weak		__nv_reservedSMEM_offset_0_alias
	.size		__nv_reservedSMEM_offset_0_alias, 0, 64
	.other		__nv_reservedSMEM_offset_0_alias,@"STO_CUDA_RESERVED_SHARED STV_DEFAULT"
__nv_reservedSMEM_offset_0_alias:
	.zero		0
	.zero		64


//--------------------- .nv.constant0._Z28unique_gid_calculation_2d_2dPi --------------------------
	.section	.nv.constant0._Z28unique_gid_calculation_2d_2dPi,"a",@progbits
	.sectionflags	@""
	.align	4
.nv.constant0._Z28unique_gid_calculation_2d_2dPi:
	.zero		904


//--------------------- .nv.constant0._Z25unique_gid_calculation_2dPi --------------------------
	.section	.nv.constant0._Z25unique_gid_calculation_2dPi,"a",@progbits
	.sectionflags	@""
	.align	4
.nv.constant0._Z25unique_gid_calculation_2dPi:
	.zero		904


//--------------------- .nv.constant0._Z22unique_gid_calculationPi --------------------------
	.section	.nv.constant0._Z22unique_gid_calculationPi,"a",@progbits
	.sectionflags	@""
	.align	4
.nv.constant0._Z22unique_gid_calculationPi:
	.zero		904


//--------------------- .nv.constant0._Z25unique_idx_calc_threadIdxPi --------------------------
	.section	.nv.constant0._Z25unique_idx_calc_threadIdxPi,"a",@progbits
	.sectionflags	@""
	.align	4
.nv.constant0._Z25unique_idx_calc_threadIdxPi:
	.zero		904


//--------------------- SYMBOLS --------------------------

	.type		.nv.reservedSmem.offset0,@object
	.size		.nv.reservedSmem.offset0,0x4
	.type		vprintf,@function
